	.headerflags	@"EF_CUDA_TEXMODE_UNIFIED EF_CUDA_64BIT_ADDRESS EF_CUDA_ACCELERATORS EF_CUDA_SM90 EF_CUDA_VIRTUAL_SM(EF_CUDA_SM90)"
	.elftype	@"ET_EXEC"


//--------------------- .nv.info                  --------------------------
	.section	.nv.info,"",@"SHT_CUDA_INFO"
	.align	4


	//----- nvinfo : EIATTR_REGCOUNT
	.align		4
        /*0000*/ 	.byte	0x04, 0x2f
        /*0002*/ 	.short	(.L_1 - .L_0)
	.align		4
.L_0:
        /*0004*/ 	.word	index@(triton_poi_fused__unsafe_index_add_convolution_mul_sub_25)
        /*0008*/ 	.word	0x00000020


	//----- nvinfo : EIATTR_MIN_STACK_SIZE
	.align		4
.L_1:
        /*000c*/ 	.byte	0x04, 0x12
        /*000e*/ 	.short	(.L_3 - .L_2)
	.align		4
.L_2:
        /*0010*/ 	.word	index@(triton_poi_fused__unsafe_index_add_convolution_mul_sub_25)
        /*0014*/ 	.word	0x00000000


	//----- nvinfo : EIATTR_FRAME_SIZE
	.align		4
.L_3:
        /*0018*/ 	.byte	0x04, 0x11
        /*001a*/ 	.short	(.L_5 - .L_4)
	.align		4
.L_4:
        /*001c*/ 	.word	index@(triton_poi_fused__unsafe_index_add_convolution_mul_sub_25)
        /*0020*/ 	.word	0x00000000


	//----- nvinfo : EIATTR_MIN_STACK_SIZE
	.align		4
.L_5:
        /*0024*/ 	.byte	0x04, 0x12
        /*0026*/ 	.short	(.L_7 - .L_6)
	.align		4
.L_6:
        /*0028*/ 	.word	index@(triton_poi_fused__unsafe_index_add_convolution_mul_sub_25)
        /*002c*/ 	.word	0x00000000
.L_7:


//--------------------- .nv.info.triton_poi_fused__unsafe_index_add_convolution_mul_sub_25 --------------------------
	.section	.nv.info.triton_poi_fused__unsafe_index_add_convolution_mul_sub_25,"",@"SHT_CUDA_INFO"
	.sectionflags	@""
	.align	4


	//----- nvinfo : EIATTR_CUDA_API_VERSION
	.align		4
        /*0000*/ 	.byte	0x04, 0x37
        /*0002*/ 	.short	(.L_9 - .L_8)
.L_8:
        /*0004*/ 	.word	0x0000007c


	//----- nvinfo : EIATTR_KPARAM_INFO
	.align		4
.L_9:
        /*0008*/ 	.byte	0x04, 0x17
        /*000a*/ 	.short	(.L_11 - .L_10)
.L_10:
        /*000c*/ 	.word	0x00000000
        /*0010*/ 	.short	0x000a
        /*0012*/ 	.short	0x0050
        /*0014*/ 	.byte	0x00, 0xf0, 0x11, 0x00


	//----- nvinfo : EIATTR_KPARAM_INFO
	.align		4
.L_11:
        /*0018*/ 	.byte	0x04, 0x17
        /*001a*/ 	.short	(.L_13 - .L_12)
.L_12:
        /*001c*/ 	.word	0x00000000
        /*0020*/ 	.short	0x0009
        /*0022*/ 	.short	0x0048
        /*0024*/ 	.byte	0x00, 0xf4, 0x21, 0x00


	//----- nvinfo : EIATTR_KPARAM_INFO
	.align		4
.L_13:
        /*0028*/ 	.byte	0x04, 0x17
        /*002a*/ 	.short	(.L_15 - .L_14)
.L_14:
        /*002c*/ 	.word	0x00000000
        /*0030*/ 	.short	0x0008
        /*0032*/ 	.short	0x0040
        /*0034*/ 	.byte	0x00, 0xf4, 0x21, 0x00


	//----- nvinfo : EIATTR_KPARAM_INFO
	.align		4
.L_15:
        /*0038*/ 	.byte	0x04, 0x17
        /*003a*/ 	.short	(.L_17 - .L_16)
.L_16:
        /*003c*/ 	.word	0x00000000
        /*0040*/ 	.short	0x0007
        /*0042*/ 	.short	0x0038
        /*0044*/ 	.byte	0x00, 0xf4, 0x21, 0x00


	//----- nvinfo : EIATTR_KPARAM_INFO
	.align		4
.L_17:
        /*0048*/ 	.byte	0x04, 0x17
        /*004a*/ 	.short	(.L_19 - .L_18)
.L_18:
        /*004c*/ 	.word	0x00000000
        /*0050*/ 	.short	0x0006
        /*0052*/ 	.short	0x0030
        /*0054*/ 	.byte	0x00, 0xf4, 0x21, 0x00


	//----- nvinfo : EIATTR_KPARAM_INFO
	.align		4
.L_19:
        /*0058*/ 	.byte	0x04, 0x17
        /*005a*/ 	.short	(.L_21 - .L_20)
.L_20:
        /*005c*/ 	.word	0x00000000
        /*0060*/ 	.short	0x0005
        /*0062*/ 	.short	0x0028
        /*0064*/ 	.byte	0x00, 0xf4, 0x21, 0x00


	//----- nvinfo : EIATTR_KPARAM_INFO
	.align		4
.L_21:
        /*0068*/ 	.byte	0x04, 0x17
        /*006a*/ 	.short	(.L_23 - .L_22)
.L_22:
        /*006c*/ 	.word	0x00000000
        /*0070*/ 	.short	0x0004
        /*0072*/ 	.short	0x0020
        /*0074*/ 	.byte	0x00, 0xf4, 0x21, 0x00


	//----- nvinfo : EIATTR_KPARAM_INFO
	.align		4
.L_23:
        /*0078*/ 	.byte	0x04, 0x17
        /*007a*/ 	.short	(.L_25 - .L_24)
.L_24:
        /*007c*/ 	.word	0x00000000
        /*0080*/ 	.short	0x0003
        /*0082*/ 	.short	0x0018
        /*0084*/ 	.byte	0x00, 0xf4, 0x21, 0x00


	//----- nvinfo : EIATTR_KPARAM_INFO
	.align		4
.L_25:
        /*0088*/ 	.byte	0x04, 0x17
        /*008a*/ 	.short	(.L_27 - .L_26)
.L_26:
        /*008c*/ 	.word	0x00000000
        /*0090*/ 	.short	0x0002
        /*0092*/ 	.short	0x0010
        /*0094*/ 	.byte	0x00, 0xf4, 0x21, 0x00


	//----- nvinfo : EIATTR_KPARAM_INFO
	.align		4
.L_27:
        /*0098*/ 	.byte	0x04, 0x17
        /*009a*/ 	.short	(.L_29 - .L_28)
.L_28:
        /*009c*/ 	.word	0x00000000
        /*00a0*/ 	.short	0x0001
        /*00a2*/ 	.short	0x0008
        /*00a4*/ 	.byte	0x00, 0xf4, 0x21, 0x00


	//----- nvinfo : EIATTR_KPARAM_INFO
	.align		4
.L_29:
        /*00a8*/ 	.byte	0x04, 0x17
        /*00aa*/ 	.short	(.L_31 - .L_30)
.L_30:
        /*00ac*/ 	.word	0x00000000
        /*00b0*/ 	.short	0x0000
        /*00b2*/ 	.short	0x0000
        /*00b4*/ 	.byte	0x00, 0xf4, 0x21, 0x00


	//----- nvinfo : EIATTR_SPARSE_MMA_MASK
	.align		4
.L_31:
        /*00b8*/ 	.byte	0x03, 0x50
        /*00ba*/ 	.short	0x0000


	//----- nvinfo : EIATTR_MAXREG_COUNT
	.align		4
        /*00bc*/ 	.byte	0x03, 0x1b
        /*00be*/ 	.short	0x00ff


	//----- nvinfo : EIATTR_EXIT_INSTR_OFFSETS
	.align		4
        /*00c0*/ 	.byte	0x04, 0x1c
        /*00c2*/ 	.short	(.L_33 - .L_32)


	//   ....[0]....
.L_32:
        /*00c4*/ 	.word	0x00000d80


	//----- nvinfo : EIATTR_REQNTID
	.align		4
.L_33:
        /*00c8*/ 	.byte	0x04, 0x10
        /*00ca*/ 	.short	(.L_35 - .L_34)
.L_34:
        /*00cc*/ 	.word	0x00000080
        /*00d0*/ 	.word	0x00000001
        /*00d4*/ 	.word	0x00000001


	//----- nvinfo : EIATTR_CBANK_PARAM_SIZE
	.align		4
.L_35:
        /*00d8*/ 	.byte	0x03, 0x19
        /*00da*/ 	.short	0x0054


	//----- nvinfo : EIATTR_PARAM_CBANK
	.align		4
        /*00dc*/ 	.byte	0x04, 0x0a
        /*00de*/ 	.short	(.L_37 - .L_36)
	.align		4
.L_36:
        /*00e0*/ 	.word	index@(.nv.constant0.triton_poi_fused__unsafe_index_add_convolution_mul_sub_25)
        /*00e4*/ 	.short	0x0210
        /*00e6*/ 	.short	0x0054


	//----- nvinfo : EIATTR_SW_WAR
	.align		4
.L_37:
        /*00e8*/ 	.byte	0x04, 0x36
        /*00ea*/ 	.short	(.L_39 - .L_38)
.L_38:
        /*00ec*/ 	.word	0x00000008
.L_39:


//--------------------- .nv.callgraph             --------------------------
	.section	.nv.callgraph,"",@"SHT_CUDA_CALLGRAPH"
	.align	4
	.sectionentsize	8
	.align		4
        /*0000*/ 	.word	0x00000000
	.align		4
        /*0004*/ 	.word	0xffffffff
	.align		4
        /*0008*/ 	.word	0x00000000
	.align		4
        /*000c*/ 	.word	0xfffffffe
	.align		4
        /*0010*/ 	.word	0x00000000
	.align		4
        /*0014*/ 	.word	0xfffffffd
	.align		4
        /*0018*/ 	.word	0x00000000
	.align		4
        /*001c*/ 	.word	0xfffffffc


//--------------------- .text.triton_poi_fused__unsafe_index_add_convolution_mul_sub_25 --------------------------
	.section	.text.triton_poi_fused__unsafe_index_add_convolution_mul_sub_25,"ax",@progbits
	.align	128
        .global         triton_poi_fused__unsafe_index_add_convolution_mul_sub_25
        .type           triton_poi_fused__unsafe_index_add_convolution_mul_sub_25,@function
        .size           triton_poi_fused__unsafe_index_add_convolution_mul_sub_25,(.L_x_1 - triton_poi_fused__unsafe_index_add_convolution_mul_sub_25)
        .other          triton_poi_fused__unsafe_index_add_convolution_mul_sub_25,@"STO_CUDA_ENTRY STV_DEFAULT"
triton_poi_fused__unsafe_index_add_convolution_mul_sub_25:
.text.triton_poi_fused__unsafe_index_add_convolution_mul_sub_25:
[----:B------:R-:W-:Y:S01]  /*0000*/  LDC R1, c[0x0][0x28] ;  /* 0x00000a00ff017b82 */ /* 0x000fe20000000800 */
[----:B------:R-:W1:Y:S07]  /*0010*/  S2R R0, SR_TID.X ;  /* 0x0000000000007919 */ /* 0x000e6e0000002100 */
[----:B------:R-:W2:Y:S01]  /*0020*/  LDC.64 R16, c[0x0][0x220] ;  /* 0x00008800ff107b82 */ /* 0x000ea20000000a00 */
[----:B------:R-:W-:Y:S01]  /*0030*/  ULDC.64 UR4, c[0x0][0x208] ;  /* 0x0000820000047ab9 */ /* 0x000fe20000000a00 */
[----:B------:R-:W-:Y:S01]  /*0040*/  ULDC.64 UR6, c[0x0][0x228] ;  /* 0x00008a0000067ab9 */ /* 0x000fe20000000a00 */
[----:B------:R-:W3:Y:S05]  /*0050*/  S2R R12, SR_CTAID.X ;  /* 0x00000000000c7919 */ /* 0x000eea0000002500 */
[----:B------:R-:W4:Y:S08]  /*0060*/  LDC.64 R18, c[0x0][0x240] ;  /* 0x00009000ff127b82 */ /* 0x000f300000000a00 */
[----:B------:R-:W5:Y:S01]  /*0070*/  LDC.64 R22, c[0x0][0x230] ;  /* 0x00008c00ff167b82 */ /* 0x000f620000000a00 */
[----:B-1----:R-:W-:-:S05]  /*0080*/  IMAD.SHL.U32 R0, R0, 0x4, RZ ;  /* 0x0000000400007824 */ /* 0x002fca00078e00ff */
[----:B------:R-:W-:-:S05]  /*0090*/  LOP3.LUT R3, R0, 0x1fc, RZ, 0xc0, !PT ;  /* 0x000001fc00037812 */ /* 0x000fca00078ec0ff */
[----:B---3--:R-:W-:Y:S02]  /*00a0*/  IMAD R0, R12, 0x200, R3 ;  /* 0x000002000c007824 */ /* 0x008fe400078e0203 */
[----:B------:R-:W1:Y:S03]  /*00b0*/  LDC.64 R2, c[0x0][0x218] ;  /* 0x00008600ff027b82 */ /* 0x000e660000000a00 */
[----:B------:R-:W-:-:S04]  /*00c0*/  SHF.R.S32.HI R5, RZ, 0x1f, R0 ;  /* 0x0000001fff057819 */ /* 0x000fc80000011400 */
[----:B------:R-:W-:-:S04]  /*00d0*/  LEA.HI R5, R5, R0, RZ, 0x3 ;  /* 0x0000000005057211 */ /* 0x000fc800078f18ff */
[----:B------:R-:W-:Y:S02]  /*00e0*/  SHF.R.S32.HI R20, RZ, 0x3, R5 ;  /* 0x00000003ff147819 */ /* 0x000fe40000011405 */
[----:B------:R-:W-:Y:S02]  /*00f0*/  LOP3.LUT R5, R5, 0xfffffff8, RZ, 0xc0, !PT ;  /* 0xfffffff805057812 */ /* 0x000fe400078ec0ff */
[----:B------:R-:W-:-:S03]  /*0100*/  LEA.HI R4, R20, R20, RZ, 0x3 ;  /* 0x0000001414047211 */ /* 0x000fc600078f18ff */
[----:B------:R-:W-:Y:S01]  /*0110*/  IMAD.IADD R14, R0, 0x1, -R5 ;  /* 0x00000001000e7824 */ /* 0x000fe200078e0a05 */
[----:B------:R-:W-:-:S05]  /*0120*/  LOP3.LUT R7, R4, 0xfffffff8, RZ, 0xc0, !PT ;  /* 0xfffffff804077812 */ /* 0x000fca00078ec0ff */
[----:B------:R-:W-:-:S04]  /*0130*/  IMAD.IADD R20, R20, 0x1, -R7 ;  /* 0x0000000114147824 */ /* 0x000fc800078e0a07 */
[----:B-1----:R-:W-:-:S06]  /*0140*/  IMAD.WIDE R2, R20, 0x8, R2 ;  /* 0x0000000814027825 */ /* 0x002fcc00078e0202 */
[----:B------:R-:W3:Y:S01]  /*0150*/  LDG.E.EL.64 R2, desc[UR4][R2.64] ;  /* 0x0000000402027981 */ /* 0x000ee2000c2e1b00 */
[----:B--2---:R-:W-:-:S06]  /*0160*/  IMAD.WIDE R8, R14, 0x8, R16 ;  /* 0x000000080e087825 */ /* 0x004fcc00078e0210 */
[----:B------:R-:W2:Y:S01]  /*0170*/  LDG.E.EL.128 R8, desc[UR4][R8.64] ;  /* 0x0000000408087981 */ /* 0x000ea2000c2e1d00 */
[----:B----4-:R-:W-:-:S06]  /*0180*/  IMAD.WIDE R18, R20, 0x8, R18 ;  /* 0x0000000814127825 */ /* 0x010fcc00078e0212 */
[----:B------:R-:W4:Y:S01]  /*0190*/  LDG.E.EL.64 R18, desc[UR4][R18.64] ;  /* 0x0000000412127981 */ /* 0x000f22000c2e1b00 */
[----:B-----5:R-:W-:-:S06]  /*01a0*/  IMAD.WIDE R4, R14, 0x8, R22 ;  /* 0x000000080e047825 */ /* 0x020fcc00078e0216 */
[----:B------:R-:W5:Y:S01]  /*01b0*/  LDG.E.EL.128 R4, desc[UR4][R4.64] ;  /* 0x0000000404047981 */ /* 0x000f62000c2e1d00 */
[----:B------:R-:W-:Y:S02]  /*01c0*/  SHF.R.S32.HI R25, RZ, 0x16, R12 ;  /* 0x00000016ff197819 */ /* 0x000fe4000001140c */
[----:B------:R-:W-:Y:S02]  /*01d0*/  IADD3 R26, R0, 0x2, RZ ;  /* 0x00000002001a7810 */ /* 0x000fe40007ffe0ff */
[----:B------:R-:W-:Y:S02]  /*01e0*/  SGXT R25, R25, 0x1 ;  /* 0x000000011919781a */ /* 0x000fe40000000200 */
[----:B---3--:R-:W-:-:S04]  /*01f0*/  SHF.R.U32.HI R13, RZ, 0x1d, R3 ;  /* 0x0000001dff0d7819 */ /* 0x008fc80000011603 */
[----:B------:R-:W-:Y:S02]  /*0200*/  LOP3.LUT R13, R13, 0x4, RZ, 0xc0, !PT ;  /* 0x000000040d0d7812 */ /* 0x000fe400078ec0ff */
[----:B--2---:R-:W-:Y:S02]  /*0210*/  SHF.R.U32.HI R12, RZ, 0x1b, R9 ;  /* 0x0000001bff0c7819 */ /* 0x004fe40000011609 */
[----:B------:R-:W-:Y:S02]  /*0220*/  IADD3 R2, P0, R2, R13, RZ ;  /* 0x0000000d02027210 */ /* 0x000fe40007f1e0ff */
[----:B------:R-:W-:Y:S02]  /*0230*/  LEA R13, P1, R8, UR6, 0x2 ;  /* 0x00000006080d7c11 */ /* 0x000fe4000f8210ff */
[----:B------:R-:W-:Y:S01]  /*0240*/  LOP3.LUT R12, R12, 0x10, RZ, 0xc0, !PT ;  /* 0x000000100c0c7812 */ /* 0x000fe200078ec0ff */
[----:B------:R-:W-:Y:S01]  /*0250*/  IMAD.X R3, RZ, RZ, R3, P0 ;  /* 0x000000ffff037224 */ /* 0x000fe200000e0603 */
[----:B------:R-:W-:-:S02]  /*0260*/  LEA.HI.X R15, R8, UR7, R9, 0x2, P1 ;  /* 0x00000007080f7c11 */ /* 0x000fc400088f1409 */
[----:B------:R-:W-:Y:S02]  /*0270*/  IADD3 R12, P0, R12, R13, RZ ;  /* 0x0000000d0c0c7210 */ /* 0x000fe40007f1e0ff */
[C---:B------:R-:W-:Y:S01]  /*0280*/  SHF.L.U64.HI R3, R2.reuse, 0x4, R3 ;  /* 0x0000000402037819 */ /* 0x040fe20000010203 */
[----:B------:R-:W-:Y:S01]  /*0290*/  IMAD.SHL.U32 R2, R2, 0x10, RZ ;  /* 0x0000001002027824 */ /* 0x000fe200078e00ff */
[----:B----4-:R-:W-:Y:S01]  /*02a0*/  SHF.R.U32.HI R21, RZ, 0x1d, R19 ;  /* 0x0000001dff157819 */ /* 0x010fe20000011613 */
[----:B------:R-:W-:Y:S01]  /*02b0*/  IMAD.X R13, RZ, RZ, R15, P0 ;  /* 0x000000ffff0d7224 */ /* 0x000fe200000e060f */
[----:B------:R-:W-:Y:S02]  /*02c0*/  LEA.HI R8, R25, R26, RZ, 0x3 ;  /* 0x0000001a19087211 */ /* 0x000fe400078f18ff */
[----:B------:R-:W-:Y:S02]  /*02d0*/  IADD3 R28, P0, R2, R12, RZ ;  /* 0x0000000c021c7210 */ /* 0x000fe40007f1e0ff */
[----:B------:R-:W-:-:S02]  /*02e0*/  LOP3.LUT R21, R21, 0x4, RZ, 0xc0, !PT ;  /* 0x0000000415157812 */ /* 0x000fc400078ec0ff */
[----:B------:R-:W-:Y:S01]  /*02f0*/  LOP3.LUT R9, R8, 0xfffffff8, RZ, 0xc0, !PT ;  /* 0xfffffff808097812 */ /* 0x000fe200078ec0ff */
[----:B------:R-:W-:Y:S01]  /*0300*/  IMAD.X R29, R3, 0x1, R13, P0 ;  /* 0x00000001031d7824 */ /* 0x000fe200000e060d */
[----:B------:R-:W-:Y:S02]  /*0310*/  IADD3 R21, P0, R18, R21, RZ ;  /* 0x0000001512157210 */ /* 0x000fe40007f1e0ff */
[----:B------:R-:W-:Y:S02]  /*0320*/  IADD3 R26, R26, -R9, RZ ;  /* 0x800000091a1a7210 */ /* 0x000fe40007ffe0ff */
[----:B------:R-:W-:Y:S01]  /*0330*/  LEA.HI R25, R25, R0, RZ, 0x6 ;  /* 0x0000000019197211 */ /* 0x000fe200078f30ff */
[----:B------:R-:W-:-:S03]  /*0340*/  IMAD.X R9, RZ, RZ, R19, P0 ;  /* 0x000000ffff097224 */ /* 0x000fc600000e0613 */
[----:B------:R-:W-:Y:S02]  /*0350*/  SHF.R.S32.HI R27, RZ, 0x6, R25 ;  /* 0x00000006ff1b7819 */ /* 0x000fe40000011419 */
[C---:B------:R-:W-:Y:S02]  /*0360*/  SHF.L.U64.HI R9, R21.reuse, 0x4, R9 ;  /* 0x0000000415097819 */ /* 0x040fe40000010209 */
[----:B------:R-:W-:Y:S01]  /*0370*/  SHF.L.U32 R21, R21, 0x4, RZ ;  /* 0x0000000415157819 */ /* 0x000fe200000006ff */
[----:B------:R-:W-:-:S03]  /*0380*/  IMAD.SHL.U32 R8, R27, 0x10, RZ ;  /* 0x000000101b087824 */ /* 0x000fc600078e00ff */
[----:B------:R-:W-:Y:S01]  /*0390*/  IADD3 R12, P1, R21, R12, RZ ;  /* 0x0000000c150c7210 */ /* 0x000fe20007f3e0ff */
[----:B------:R-:W-:Y:S01]  /*03a0*/  IMAD.WIDE R28, R8, 0x4, R28 ;  /* 0x00000004081c7825 */ /* 0x000fe200078e021c */
[----:B-----5:R-:W-:-:S03]  /*03b0*/  SHF.R.U32.HI R18, RZ, 0x1b, R5 ;  /* 0x0000001bff127819 */ /* 0x020fc60000011605 */
[----:B------:R-:W-:Y:S01]  /*03c0*/  IMAD.X R13, R9, 0x1, R13, P1 ;  /* 0x00000001090d7824 */ /* 0x000fe200008e060d */
[----:B------:R-:W-:Y:S01]  /*03d0*/  LEA R15, P0, R4, UR6, 0x2 ;  /* 0x00000006040f7c11 */ /* 0x000fe2000f8010ff */
[----:B------:R1:W2:Y:S01]  /*03e0*/  LDG.E.EL R24, desc[UR4][R28.64] ;  /* 0x000000041c187981 */ /* 0x0002a2000c2e1900 */
[----:B------:R-:W-:Y:S01]  /*03f0*/  LOP3.LUT R18, R18, 0x10, RZ, 0xc0, !PT ;  /* 0x0000001012127812 */ /* 0x000fe200078ec0ff */
[----:B------:R-:W-:Y:S01]  /*0400*/  IMAD.WIDE R12, R8, 0x4, R12 ;  /* 0x00000004080c7825 */ /* 0x000fe200078e020c */
[----:B------:R-:W-:Y:S02]  /*0410*/  LEA.HI.X R5, R4, UR7, R5, 0x2, P0 ;  /* 0x0000000704057c11 */ /* 0x000fe400080f1405 */
[----:B------:R-:W-:Y:S02]  /*0420*/  IADD3 R18, P0, R18, R15, RZ ;  /* 0x0000000f12127210 */ /* 0x000fe40007f1e0ff */
[----:B------:R3:W4:Y:S03]  /*0430*/  LDG.E.EL R4, desc[UR4][R12.64] ;  /* 0x000000040c047981 */ /* 0x000726000c2e1900 */
[----:B------:R-:W-:Y:S01]  /*0440*/  IMAD.X R5, RZ, RZ, R5, P0 ;  /* 0x000000ffff057224 */ /* 0x000fe200000e0605 */
[----:B-1----:R-:W-:-:S05]  /*0450*/  IADD3 R28, P0, R18, R2, RZ ;  /* 0x00000002121c7210 */ /* 0x002fca0007f1e0ff */
[----:B------:R-:W-:Y:S01]  /*0460*/  IMAD.X R29, R5, 0x1, R3, P0 ;  /* 0x00000001051d7824 */ /* 0x000fe200000e0603 */
[----:B---3--:R-:W1:Y:S01]  /*0470*/  LDC.64 R12, c[0x0][0x238] ;  /* 0x00008e00ff0c7b82 */ /* 0x008e620000000a00 */
[----:B------:R-:W-:Y:S01]  /*0480*/  IADD3 R18, P0, R21, R18, RZ ;  /* 0x0000001215127210 */ /* 0x000fe20007f1e0ff */
[----:B------:R-:W-:-:S03]  /*0490*/  IMAD.WIDE R28, R8, 0x4, R28 ;  /* 0x00000004081c7825 */ /* 0x000fc600078e021c */
[----:B------:R-:W-:-:S03]  /*04a0*/  IADD3.X R19, R9, R5, RZ, P0, !PT ;  /* 0x0000000509137210 */ /* 0x000fc600007fe4ff */
[----:B------:R-:W2:Y:S01]  /*04b0*/  LDG.E.EL R28, desc[UR4][R28.64] ;  /* 0x000000041c1c7981 */ /* 0x000ea2000c2e1900 */
[----:B------:R-:W-:-:S05]  /*04c0*/  IMAD.WIDE R18, R8, 0x4, R18 ;  /* 0x0000000408127825 */ /* 0x000fca00078e0212 */
[----:B------:R-:W4:Y:S01]  /*04d0*/  LDG.E.EL R5, desc[UR4][R18.64] ;  /* 0x0000000412057981 */ /* 0x000f22000c2e1900 */
[----:B-1----:R-:W-:-:S06]  /*04e0*/  IMAD.WIDE R12, R14, 0x4, R12 ;  /* 0x000000040e0c7825 */ /* 0x002fcc00078e020c */
[----:B------:R-:W3:Y:S01]  /*04f0*/  LDG.E.EL.128 R12, desc[UR4][R12.64] ;  /* 0x000000040c0c7981 */ /* 0x000ee2000c2e1d00 */
[----:B------:R-:W-:-:S06]  /*0500*/  IMAD.WIDE R16, R26, 0x8, R16 ;  /* 0x000000081a107825 */ /* 0x000fcc00078e0210 */
[----:B------:R-:W5:Y:S01]  /*0510*/  LDG.E.EL.128 R16, desc[UR4][R16.64] ;  /* 0x0000000410107981 */ /* 0x000f62000c2e1d00 */
[----:B--2---:R-:W-:Y:S01]  /*0520*/  FADD R29, -R24, R28 ;  /* 0x0000001c181d7221 */ /* 0x004fe20000000100 */
[----:B----4-:R-:W-:-:S03]  /*0530*/  FADD R5, -R4, R5 ;  /* 0x0000000504057221 */ /* 0x010fc60000000100 */
[C---:B---3--:R-:W-:Y:S01]  /*0540*/  FFMA R24, R12.reuse, R29, R24 ;  /* 0x0000001d0c187223 */ /* 0x048fe20000000018 */
[----:B------:R-:W-:Y:S01]  /*0550*/  FFMA R12, R12, R5, R4 ;  /* 0x000000050c0c7223 */ /* 0x000fe20000000004 */
[----:B------:R-:W-:-:S04]  /*0560*/  SHF.R.S32.HI R4, RZ, 0x1f, R25 ;  /* 0x0000001fff047819 */ /* 0x000fc80000011419 */
[----:B------:R-:W-:-:S04]  /*0570*/  LEA.HI R4, R4, R27, RZ, 0x8 ;  /* 0x0000001b04047211 */ /* 0x000fc800078f40ff */
[----:B------:R-:W-:-:S05]  /*0580*/  LOP3.LUT R4, R4, 0xffffff00, RZ, 0xc0, !PT ;  /* 0xffffff0004047812 */ /* 0x000fca00078ec0ff */
[----:B------:R-:W-:Y:S01]  /*0590*/  IMAD.IADD R27, R27, 0x1, -R4 ;  /* 0x000000011b1b7824 */ /* 0x000fe200078e0a04 */
[--C-:B------:R-:W-:Y:S02]  /*05a0*/  SHF.R.U32.HI R4, RZ, 0x1b, R11.reuse ;  /* 0x0000001bff047819 */ /* 0x100fe4000001160b */
[----:B------:R-:W-:Y:S02]  /*05b0*/  LEA R5, P0, R10, UR6, 0x2 ;  /* 0x000000060a057c11 */ /* 0x000fe4000f8010ff */
[----:B------:R-:W-:Y:S02]  /*05c0*/  LOP3.LUT R4, R4, 0x10, RZ, 0xc0, !PT ;  /* 0x0000001004047812 */ /* 0x000fe400078ec0ff */
[----:B------:R-:W-:Y:S02]  /*05d0*/  LEA.HI.X R11, R10, UR7, R11, 0x2, P0 ;  /* 0x000000070a0b7c11 */ /* 0x000fe400080f140b */
[----:B------:R-:W-:Y:S02]  /*05e0*/  IADD3 R10, P1, R4, R5, RZ ;  /* 0x00000005040a7210 */ /* 0x000fe40007f3e0ff */
[----:B------:R-:W-:-:S02]  /*05f0*/  SHF.R.U32.HI R4, RZ, 0x1b, R7 ;  /* 0x0000001bff047819 */ /* 0x000fc40000011607 */
[----:B------:R-:W-:Y:S02]  /*0600*/  LEA R5, P0, R6, UR6, 0x2 ;  /* 0x0000000606057c11 */ /* 0x000fe4000f8010ff */
[----:B------:R-:W-:Y:S01]  /*0610*/  LOP3.LUT R4, R4, 0x10, RZ, 0xc0, !PT ;  /* 0x0000001004047812 */ /* 0x000fe200078ec0ff */
[----:B------:R-:W-:Y:S01]  /*0620*/  IMAD.X R28, RZ, RZ, R11, P1 ;  /* 0x000000ffff1c7224 */ /* 0x000fe200008e060b */
[----:B------:R-:W-:Y:S02]  /*0630*/  LEA.HI.X R7, R6, UR7, R7, 0x2, P0 ;  /* 0x0000000706077c11 */ /* 0x000fe400080f1407 */
[----:B------:R-:W-:Y:S02]  /*0640*/  IADD3 R6, P0, R4, R5, RZ ;  /* 0x0000000504067210 */ /* 0x000fe40007f1e0ff */
[----:B------:R-:W-:-:S05]  /*0650*/  IADD3 R4, P1, R10, R2, RZ ;  /* 0x000000020a047210 */ /* 0x000fca0007f3e0ff */
[----:B------:R-:W-:Y:S01]  /*0660*/  IMAD.X R5, R28, 0x1, R3, P1 ;  /* 0x000000011c057824 */ /* 0x000fe200008e0603 */
[----:B------:R-:W-:Y:S01]  /*0670*/  IADD3 R10, P2, R21, R10, RZ ;  /* 0x0000000a150a7210 */ /* 0x000fe20007f5e0ff */
[----:B------:R-:W-:-:S03]  /*0680*/  IMAD.WIDE R4, R8, 0x4, R4 ;  /* 0x0000000408047825 */ /* 0x000fc600078e0204 */
[----:B------:R-:W-:Y:S01]  /*0690*/  IADD3.X R11, R9, R28, RZ, P2, !PT ;  /* 0x0000001c090b7210 */ /* 0x000fe200017fe4ff */
[----:B------:R-:W-:Y:S01]  /*06a0*/  IMAD.X R7, RZ, RZ, R7, P0 ;  /* 0x000000ffff077224 */ /* 0x000fe200000e0607 */
[----:B------:R1:W2:Y:S01]  /*06b0*/  LDG.E.EL R25, desc[UR4][R4.64] ;  /* 0x0000000404197981 */ /* 0x0002a2000c2e1900 */
[----:B------:R-:W-:Y:S01]  /*06c0*/  IADD3 R28, P0, R6, R2, RZ ;  /* 0x00000002061c7210 */ /* 0x000fe20007f1e0ff */
[----:B-1----:R-:W-:Y:S02]  /*06d0*/  IMAD.WIDE R4, R26, 0x8, R22 ;  /* 0x000000081a047825 */ /* 0x002fe400078e0216 */
[----:B------:R-:W1:Y:S02]  /*06e0*/  LDC.64 R22, c[0x0][0x248] ;  /* 0x00009200ff167b82 */ /* 0x000e640000000a00 */
[----:B------:R-:W-:Y:S01]  /*06f0*/  IMAD.X R29, R7, 0x1, R3, P0 ;  /* 0x00000001071d7824 */ /* 0x000fe200000e0603 */
[----:B------:R-:W-:Y:S01]  /*0700*/  IADD3 R6, P0, R21, R6, RZ ;  /* 0x0000000615067210 */ /* 0x000fe20007f1e0ff */
[----:B------:R-:W-:-:S04]  /*0710*/  IMAD.WIDE R10, R8, 0x4, R10 ;  /* 0x00000004080a7825 */ /* 0x000fc800078e020a */
[----:B------:R-:W-:Y:S02]  /*0720*/  IMAD.X R7, R9, 0x1, R7, P0 ;  /* 0x0000000109077824 */ /* 0x000fe400000e0607 */
[----:B------:R-:W3:Y:S01]  /*0730*/  LDG.E.EL R10, desc[UR4][R10.64] ;  /* 0x000000040a0a7981 */ /* 0x000ee2000c2e1900 */
[----:B------:R-:W-:-:S04]  /*0740*/  IMAD.WIDE R6, R8, 0x4, R6 ;  /* 0x0000000408067825 */ /* 0x000fc800078e0206 */
[----:B------:R-:W-:Y:S01]  /*0750*/  IMAD.WIDE R28, R8, 0x4, R28 ;  /* 0x00000004081c7825 */ /* 0x000fe200078e021c */
[----:B------:R5:W3:Y:S03]  /*0760*/  LDG.E.EL R11, desc[UR4][R6.64] ;  /* 0x00000004060b7981 */ /* 0x000ae6000c2e1900 */
[----:B-1----:R-:W-:Y:S01]  /*0770*/  IMAD.WIDE R22, R20, 0x4, R22 ;  /* 0x0000000414167825 */ /* 0x002fe200078e0216 */
[----:B------:R1:W2:Y:S01]  /*0780*/  LDG.E.EL R26, desc[UR4][R28.64] ;  /* 0x000000041c1a7981 */ /* 0x0002a2000c2e1900 */
[----:B-----5:R-:W-:Y:S02]  /*0790*/  SHF.R.U32.HI R6, RZ, 0x1b, R17 ;  /* 0x0000001bff067819 */ /* 0x020fe40000011611 */
[----:B------:R-:W-:Y:S02]  /*07a0*/  LEA R7, P0, R16, UR6, 0x2 ;  /* 0x0000000610077c11 */ /* 0x000fe4000f8010ff */
[----:B------:R-:W-:-:S02]  /*07b0*/  LOP3.LUT R20, R6, 0x10, RZ, 0xc0, !PT ;  /* 0x0000001006147812 */ /* 0x000fc400078ec0ff */
[----:B------:R-:W-:Y:S02]  /*07c0*/  LEA.HI.X R16, R16, UR7, R17, 0x2, P0 ;  /* 0x0000000710107c11 */ /* 0x000fe400080f1411 */
[----:B-1----:R-:W-:Y:S02]  /*07d0*/  IADD3 R28, P0, R20, R7, RZ ;  /* 0x00000007141c7210 */ /* 0x002fe40007f1e0ff */
[----:B------:R-:W4:Y:S02]  /*07e0*/  LDG.E.EL.128 R4, desc[UR4][R4.64] ;  /* 0x0000000404047981 */ /* 0x000f24000c2e1d00 */
[----:B------:R-:W-:Y:S02]  /*07f0*/  IADD3.X R16, RZ, R16, RZ, P0, !PT ;  /* 0x00000010ff107210 */ /* 0x000fe400007fe4ff */
[----:B------:R1:W5:Y:S02]  /*0800*/  LDG.E.EL R20, desc[UR4][R22.64] ;  /* 0x0000000416147981 */ /* 0x000364000c2e1900 */
[----:B-1----:R-:W-:-:S02]  /*0810*/  IADD3 R22, P0, R28, R2, RZ ;  /* 0x000000021c167210 */ /* 0x002fc40007f1e0ff */
[----:B------:R-:W-:-:S03]  /*0820*/  IADD3 R28, P1, R21, R28, RZ ;  /* 0x0000001c151c7210 */ /* 0x000fc60007f3e0ff */
[----:B------:R-:W-:Y:S02]  /*0830*/  IMAD.X R23, R16, 0x1, R3, P0 ;  /* 0x0000000110177824 */ /* 0x000fe400000e0603 */
[----:B------:R-:W-:Y:S02]  /*0840*/  IMAD.X R29, R9, 0x1, R16, P1 ;  /* 0x00000001091d7824 */ /* 0x000fe400008e0610 */
[----:B------:R-:W-:-:S05]  /*0850*/  IMAD.WIDE R28, R8, 0x4, R28 ;  /* 0x00000004081c7825 */ /* 0x000fca00078e021c */
[----:B------:R1:W3:Y:S01]  /*0860*/  LDG.E.EL R16, desc[UR4][R28.64] ;  /* 0x000000041c107981 */ /* 0x0002e2000c2e1900 */
[----:B------:R-:W-:-:S06]  /*0870*/  IMAD.WIDE R22, R8, 0x4, R22 ;  /* 0x0000000408167825 */ /* 0x000fcc00078e0216 */
[----:B------:R-:W3:Y:S01]  /*0880*/  LDG.E.EL R22, desc[UR4][R22.64] ;  /* 0x0000000416167981 */ /* 0x000ee2000c2e1900 */
[----:B--2---:R-:W-:-:S04]  /*0890*/  FADD R26, -R25, R26 ;  /* 0x0000001a191a7221 */ /* 0x004fc80000000100 */
[----:B------:R-:W-:Y:S01]  /*08a0*/  FFMA R17, R13, R26, R25 ;  /* 0x0000001a0d117223 */ /* 0x000fe20000000019 */
[--C-:B----4-:R-:W-:Y:S02]  /*08b0*/  SHF.R.U32.HI R25, RZ, 0x1b, R5.reuse ;  /* 0x0000001bff197819 */ /* 0x110fe40000011605 */
[C---:B------:R-:W-:Y:S02]  /*08c0*/  LEA R26, P0, R4.reuse, UR6, 0x2 ;  /* 0x00000006041a7c11 */ /* 0x040fe4000f8010ff */
[----:B------:R-:W-:Y:S02]  /*08d0*/  LOP3.LUT R25, R25, 0x10, RZ, 0xc0, !PT ;  /* 0x0000001019197812 */ /* 0x000fe400078ec0ff */
[----:B------:R-:W-:Y:S02]  /*08e0*/  LEA.HI.X R5, R4, UR7, R5, 0x2, P0 ;  /* 0x0000000704057c11 */ /* 0x000fe400080f1405 */
[----:B------:R-:W-:-:S05]  /*08f0*/  IADD3 R4, P0, R25, R26, RZ ;  /* 0x0000001a19047210 */ /* 0x000fca0007f1e0ff */
[----:B------:R-:W-:Y:S01]  /*0900*/  IMAD.X R26, RZ, RZ, R5, P0 ;  /* 0x000000ffff1a7224 */ /* 0x000fe200000e0605 */
[----:B-1----:R-:W-:Y:S02]  /*0910*/  IADD3 R28, P0, R4, R2, RZ ;  /* 0x00000002041c7210 */ /* 0x002fe40007f1e0ff */
[----:B------:R-:W-:-:S05]  /*0920*/  IADD3 R4, P1, R21, R4, RZ ;  /* 0x0000000415047210 */ /* 0x000fca0007f3e0ff */
[----:B------:R-:W-:Y:S01]  /*0930*/  IMAD.X R5, R9, 0x1, R26, P1 ;  /* 0x0000000109057824 */ /* 0x000fe200008e061a */
[----:B------:R-:W-:Y:S01]  /*0940*/  IADD3.X R29, R26, R3, RZ, P0, !PT ;  /* 0x000000031a1d7210 */ /* 0x000fe200007fe4ff */
[----:B------:R-:W-:Y:S01]  /*0950*/  IMAD.WIDE R4, R8, 0x4, R4 ;  /* 0x0000000408047825 */ /* 0x000fe200078e0204 */
[----:B------:R-:W-:-:S04]  /*0960*/  SHF.R.U32.HI R26, RZ, 0x1b, R19 ;  /* 0x0000001bff1a7819 */ /* 0x000fc80000011613 */
[----:B0-----:R0:W2:Y:S01]  /*0970*/  LDG.E.EL R23, desc[UR4][R4.64] ;  /* 0x0000000404177981 */ /* 0x0010a2000c2e1900 */
[----:B------:R-:W-:Y:S02]  /*0980*/  LOP3.LUT R26, R26, 0x10, RZ, 0xc0, !PT ;  /* 0x000000101a1a7812 */ /* 0x000fe400078ec0ff */
[----:B0-----:R-:W-:-:S04]  /*0990*/  LEA R5, P0, R18, UR6, 0x2 ;  /* 0x0000000612057c11 */ /* 0x001fc8000f8010ff */
[----:B------:R-:W-:Y:S02]  /*09a0*/  LEA.HI.X R18, R18, UR7, R19, 0x2, P0 ;  /* 0x0000000712127c11 */ /* 0x000fe400080f1413 */
[----:B------:R-:W-:Y:S01]  /*09b0*/  IADD3 R19, P0, R26, R5, RZ ;  /* 0x000000051a137210 */ /* 0x000fe20007f1e0ff */
[----:B------:R-:W-:-:S03]  /*09c0*/  IMAD.WIDE R28, R8, 0x4, R28 ;  /* 0x00000004081c7825 */ /* 0x000fc600078e021c */
[----:B------:R-:W-:Y:S01]  /*09d0*/  IADD3 R4, P1, R21, R19, RZ ;  /* 0x0000001315047210 */ /* 0x000fe20007f3e0ff */
[----:B------:R-:W-:Y:S01]  /*09e0*/  IMAD.X R26, RZ, RZ, R18, P0 ;  /* 0x000000ffff1a7224 */ /* 0x000fe200000e0612 */
[----:B------:R-:W-:Y:S01]  /*09f0*/  IADD3 R18, P0, R19, R2, RZ ;  /* 0x0000000213127210 */ /* 0x000fe20007f1e0ff */
[----:B------:R0:W4:Y:S02]  /*0a00*/  LDG.E.EL R25, desc[UR4][R28.64] ;  /* 0x000000041c197981 */ /* 0x000124000c2e1900 */
[----:B------:R-:W-:Y:S01]  /*0a10*/  IMAD.X R5, R9, 0x1, R26, P1 ;  /* 0x0000000109057824 */ /* 0x000fe200008e061a */
[----:B------:R-:W-:Y:S02]  /*0a20*/  IADD3.X R19, R26, R3, RZ, P0, !PT ;  /* 0x000000031a137210 */ /* 0x000fe400007fe4ff */
[----:B------:R-:W-:-:S04]  /*0a30*/  SHF.R.U32.HI R26, RZ, 0x1b, R7 ;  /* 0x0000001bff1a7819 */ /* 0x000fc80000011607 */
[----:B------:R-:W-:Y:S02]  /*0a40*/  LOP3.LUT R26, R26, 0x10, RZ, 0xc0, !PT ;  /* 0x000000101a1a7812 */ /* 0x000fe400078ec0ff */
[----:B0-----:R-:W-:Y:S01]  /*0a50*/  LEA R29, P0, R6, UR6, 0x2 ;  /* 0x00000006061d7c11 */ /* 0x001fe2000f8010ff */
[----:B------:R-:W-:-:S03]  /*0a60*/  IMAD.WIDE R18, R8, 0x4, R18 ;  /* 0x0000000408127825 */ /* 0x000fc600078e0212 */
[----:B------:R-:W-:Y:S01]  /*0a70*/  LEA.HI.X R7, R6, UR7, R7, 0x2, P0 ;  /* 0x0000000706077c11 */ /* 0x000fe200080f1407 */
[----:B------:R-:W-:Y:S01]  /*0a80*/  IMAD.WIDE R4, R8, 0x4, R4 ;  /* 0x0000000408047825 */ /* 0x000fe200078e0204 */
[----:B------:R-:W-:Y:S01]  /*0a90*/  IADD3 R6, P0, R26, R29, RZ ;  /* 0x0000001d1a067210 */ /* 0x000fe20007f1e0ff */
[----:B------:R-:W4:Y:S01]  /*0aa0*/  LDG.E.EL R18, desc[UR4][R18.64] ;  /* 0x0000000412127981 */ /* 0x000f22000c2e1900 */
[----:B------:R-:W0:Y:S03]  /*0ab0*/  LDC.64 R28, c[0x0][0x250] ;  /* 0x00009400ff1c7b82 */ /* 0x000e260000000a00 */
[----:B------:R-:W-:Y:S01]  /*0ac0*/  IMAD.X R26, RZ, RZ, R7, P0 ;  /* 0x000000ffff1a7224 */ /* 0x000fe200000e0607 */
[----:B------:R-:W-:Y:S01]  /*0ad0*/  IADD3 R2, P0, R6, R2, RZ ;  /* 0x0000000206027210 */ /* 0x000fe20007f1e0ff */
[----:B------:R1:W4:Y:S03]  /*0ae0*/  LDG.E.EL R19, desc[UR4][R4.64] ;  /* 0x0000000404137981 */ /* 0x000326000c2e1900 */
[----:B------:R-:W-:-:S02]  /*0af0*/  IADD3.X R3, R26, R3, RZ, P0, !PT ;  /* 0x000000031a037210 */ /* 0x000fc400007fe4ff */
[----:B-1----:R-:W-:Y:S02]  /*0b00*/  IADD3 R4, P1, R21, R6, RZ ;  /* 0x0000000615047210 */ /* 0x002fe40007f3e0ff */
[----:B------:R-:W1:Y:S01]  /*0b10*/  LDC.64 R6, c[0x0][0x258] ;  /* 0x00009600ff067b82 */ /* 0x000e620000000a00 */
[----:B------:R-:W-:-:S04]  /*0b20*/  IMAD.WIDE R2, R8, 0x4, R2 ;  /* 0x0000000408027825 */ /* 0x000fc800078e0202 */
[----:B------:R-:W-:Y:S02]  /*0b30*/  IMAD.X R5, R9, 0x1, R26, P1 ;  /* 0x0000000109057824 */ /* 0x000fe400008e061a */
[----:B------:R-:W4:Y:S01]  /*0b40*/  LDG.E.EL R2, desc[UR4][R2.64] ;  /* 0x0000000402027981 */ /* 0x000f22000c2e1900 */
[----:B------:R-:W-:Y:S02]  /*0b50*/  IMAD.WIDE R4, R8, 0x4, R4 ;  /* 0x0000000408047825 */ /* 0x000fe400078e0204 */
[----:B------:R-:W3:Y:S03]  /*0b60*/  LDC.64 R8, c[0x0][0x210] ;  /* 0x00008400ff087b82 */ /* 0x000ee60000000a00 */
[----:B------:R0:W4:Y:S01]  /*0b70*/  LDG.E.EL R3, desc[UR4][R4.64] ;  /* 0x0000000404037981 */ /* 0x000122000c2e1900 */
[----:B-1----:R-:W-:-:S04]  /*0b80*/  IMAD.WIDE R6, R27, 0x4, R6 ;  /* 0x000000041b067825 */ /* 0x002fc800078e0206 */
[----:B0-----:R-:W-:Y:S01]  /*0b90*/  IMAD.WIDE R4, R0, 0x4, R28 ;  /* 0x0000000400047825 */ /* 0x001fe200078e021c */
[----:B------:R-:W4:Y:S05]  /*0ba0*/  LDG.E.EL R21, desc[UR4][R6.64] ;  /* 0x0000000406157981 */ /* 0x000f2a000c2e1900 */
[----:B------:R-:W4:Y:S01]  /*0bb0*/  LDG.E.128 R4, desc[UR4][R4.64] ;  /* 0x0000000404047981 */ /* 0x000f22000c1e1d00 */
[----:B---3--:R-:W-:-:S04]  /*0bc0*/  FADD R11, -R10, R11 ;  /* 0x0000000b0a0b7221 */ /* 0x008fc80000000100 */
[----:B------:R-:W-:Y:S01]  /*0bd0*/  FFMA R10, R13, R11, R10 ;  /* 0x0000000b0d0a7223 */ /* 0x000fe2000000000a */
[----:B------:R-:W-:-:S03]  /*0be0*/  FADD R13, -R24, R12 ;  /* 0x0000000c180d7221 */ /* 0x000fc60000000100 */
[----:B------:R-:W-:Y:S01]  /*0bf0*/  FADD R10, -R17, R10 ;  /* 0x0000000a110a7221 */ /* 0x000fe20000000100 */
[----:B-----5:R-:W-:-:S03]  /*0c00*/  FFMA R13, R20, R13, R24 ;  /* 0x0000000d140d7223 */ /* 0x020fc60000000018 */
[----:B------:R-:W-:Y:S01]  /*0c10*/  FFMA R10, R20, R10, R17 ;  /* 0x0000000a140a7223 */ /* 0x000fe20000000011 */
[----:B------:R-:W-:-:S04]  /*0c20*/  IMAD.WIDE R8, R0, 0x4, R8 ;  /* 0x0000000400087825 */ /* 0x000fc800078e0208 */
[----:B--2---:R-:W-:Y:S01]  /*0c30*/  FADD R23, -R16, R23 ;  /* 0x0000001710177221 */ /* 0x004fe20000000100 */
[----:B----4-:R-:W-:Y:S01]  /*0c40*/  FADD R25, -R22, R25 ;  /* 0x0000001916197221 */ /* 0x010fe20000000100 */
[----:B------:R-:W-:-:S04]  /*0c50*/  FADD R11, -R18, R2 ;  /* 0x00000002120b7221 */ /* 0x000fc80000000100 */
[----:B------:R-:W-:Y:S01]  /*0c60*/  FFMA R11, R15, R11, R18 ;  /* 0x0000000b0f0b7223 */ /* 0x000fe20000000012 */
[----:B------:R-:W-:Y:S01]  /*0c70*/  FADD R2, -R19, R3 ;  /* 0x0000000313027221 */ /* 0x000fe20000000100 */
[C---:B------:R-:W-:Y:S01]  /*0c80*/  FFMA R3, R14.reuse, R25, R22 ;  /* 0x000000190e037223 */ /* 0x040fe20000000016 */
[----:B------:R-:W-:Y:S02]  /*0c90*/  FFMA R14, R14, R23, R16 ;  /* 0x000000170e0e7223 */ /* 0x000fe40000000010 */
[----:B------:R-:W-:Y:S02]  /*0ca0*/  FFMA R2, R15, R2, R19 ;  /* 0x000000020f027223 */ /* 0x000fe40000000013 */
[----:B------:R-:W-:Y:S02]  /*0cb0*/  FADD R14, -R3, R14 ;  /* 0x0000000e030e7221 */ /* 0x000fe40000000100 */
[----:B------:R-:W-:Y:S02]  /*0cc0*/  FADD R2, -R11, R2 ;  /* 0x000000020b027221 */ /* 0x000fe40000000100 */
[----:B------:R-:W-:-:S02]  /*0cd0*/  FFMA R14, R20, R14, R3 ;  /* 0x0000000e140e7223 */ /* 0x000fc40000000003 */
[----:B------:R-:W-:Y:S01]  /*0ce0*/  FFMA R2, R20, R2, R11 ;  /* 0x0000000214027223 */ /* 0x000fe2000000000b */
[--C-:B------:R-:W-:Y:S01]  /*0cf0*/  FADD R4, R4, R21.reuse ;  /* 0x0000001504047221 */ /* 0x100fe20000000000 */
[--C-:B------:R-:W-:Y:S01]  /*0d00*/  FADD R5, R5, R21.reuse ;  /* 0x0000001505057221 */ /* 0x100fe20000000000 */
[--C-:B------:R-:W-:Y:S01]  /*0d10*/  FADD R3, R6, R21.reuse ;  /* 0x0000001506037221 */ /* 0x100fe20000000000 */
[----:B------:R-:W-:Y:S01]  /*0d20*/  FADD R7, R7, R21 ;  /* 0x0000001507077221 */ /* 0x000fe20000000000 */
[----:B------:R-:W-:Y:S01]  /*0d30*/  FADD R4, R13, R4 ;  /* 0x000000040d047221 */ /* 0x000fe20000000000 */
[----:B------:R-:W-:Y:S01]  /*0d40*/  FADD R5, R10, R5 ;  /* 0x000000050a057221 */ /* 0x000fe20000000000 */
[----:B------:R-:W-:Y:S01]  /*0d50*/  FADD R6, R14, R3 ;  /* 0x000000030e067221 */ /* 0x000fe20000000000 */
[----:B------:R-:W-:-:S05]  /*0d60*/  FADD R7, R2, R7 ;  /* 0x0000000702077221 */ /* 0x000fca0000000000 */
[----:B------:R-:W-:Y:S01]  /*0d70*/  STG.E.128 desc[UR4][R8.64], R4 ;  /* 0x0000000408007986 */ /* 0x000fe2000c101d04 */
[----:B------:R-:W-:Y:S05]  /*0d80*/  EXIT ;  /* 0x000000000000794d */ /* 0x000fea0003800000 */
.L_x_0:
[----:B------:R-:W-:-:S00]  /*0d90*/  BRA `(.L_x_0) ;  /* 0xfffffffc00fc7947 */ /* 0x000fc0000383ffff */
[----:B------:R-:W-:-:S00]  /*0da0*/  NOP ;  /* 0x0000000000007918 */ /* 0x000fc00000000000 */
        /* <DEDUP_REMOVED lines=13> */
.L_x_1:


//--------------------- .nv.constant0.triton_poi_fused__unsafe_index_add_convolution_mul_sub_25 --------------------------
	.section	.nv.constant0.triton_poi_fused__unsafe_index_add_convolution_mul_sub_25,"a",@progbits
	.sectionflags	@""
	.align	4
.nv.constant0.triton_poi_fused__unsafe_index_add_convolution_mul_sub_25:
	.zero		612
